	.headerflags	@"EF_CUDA_TEXMODE_UNIFIED EF_CUDA_64BIT_ADDRESS EF_CUDA_ACCELERATORS EF_CUDA_SM90 EF_CUDA_VIRTUAL_SM(EF_CUDA_SM90)"
	.elftype	@"ET_EXEC"


//--------------------- .nv.info                  --------------------------
	.section	.nv.info,"",@"SHT_CUDA_INFO"
	.align	4


	//----- nvinfo : EIATTR_REGCOUNT
	.align		4
        /*0000*/ 	.byte	0x04, 0x2f
        /*0002*/ 	.short	(.L_3 - .L_2)
	.align		4
.L_2:
        /*0004*/ 	.word	index@(triton_poi_fused__native_batch_norm_legit_no_training_add_relu_7)
        /*0008*/ 	.word	0x0000001a


	//----- nvinfo : EIATTR_MIN_STACK_SIZE
	.align		4
.L_3:
        /*000c*/ 	.byte	0x04, 0x12
        /*000e*/ 	.short	(.L_5 - .L_4)
	.align		4
.L_4:
        /*0010*/ 	.word	index@(triton_poi_fused__native_batch_norm_legit_no_training_add_relu_7)
        /*0014*/ 	.word	0x00000000


	//----- nvinfo : EIATTR_FRAME_SIZE
	.align		4
.L_5:
        /*0018*/ 	.byte	0x04, 0x11
        /*001a*/ 	.short	(.L_7 - .L_6)
	.align		4
.L_6:
        /*001c*/ 	.word	index@(triton_poi_fused__native_batch_norm_legit_no_training_add_relu_7)
        /*0020*/ 	.word	0x00000000


	//----- nvinfo : EIATTR_MIN_STACK_SIZE
	.align		4
.L_7:
        /*0024*/ 	.byte	0x04, 0x12
        /*0026*/ 	.short	(.L_9 - .L_8)
	.align		4
.L_8:
        /*0028*/ 	.word	index@(triton_poi_fused__native_batch_norm_legit_no_training_add_relu_7)
        /*002c*/ 	.word	0x00000000
.L_9:


//--------------------- .nv.info.triton_poi_fused__native_batch_norm_legit_no_training_add_relu_7 --------------------------
	.section	.nv.info.triton_poi_fused__native_batch_norm_legit_no_training_add_relu_7,"",@"SHT_CUDA_INFO"
	.sectionflags	@""
	.align	4


	//----- nvinfo : EIATTR_CUDA_API_VERSION
	.align		4
        /*0000*/ 	.byte	0x04, 0x37
        /*0002*/ 	.short	(.L_11 - .L_10)
.L_10:
        /*0004*/ 	.word	0x0000007c


	//----- nvinfo : EIATTR_KPARAM_INFO
	.align		4
.L_11:
        /*0008*/ 	.byte	0x04, 0x17
        /*000a*/ 	.short	(.L_13 - .L_12)
.L_12:
        /*000c*/ 	.word	0x00000000
        /*0010*/ 	.short	0x0007
        /*0012*/ 	.short	0x0038
        /*0014*/ 	.byte	0x00, 0xf0, 0x11, 0x00


	//----- nvinfo : EIATTR_KPARAM_INFO
	.align		4
.L_13:
        /*0018*/ 	.byte	0x04, 0x17
        /*001a*/ 	.short	(.L_15 - .L_14)
.L_14:
        /*001c*/ 	.word	0x00000000
        /*0020*/ 	.short	0x0006
        /*0022*/ 	.short	0x0030
        /*0024*/ 	.byte	0x00, 0xf4, 0x21, 0x00


	//----- nvinfo : EIATTR_KPARAM_INFO
	.align		4
.L_15:
        /*0028*/ 	.byte	0x04, 0x17
        /*002a*/ 	.short	(.L_17 - .L_16)
.L_16:
        /*002c*/ 	.word	0x00000000
        /*0030*/ 	.short	0x0005
        /*0032*/ 	.short	0x0028
        /*0034*/ 	.byte	0x00, 0xf4, 0x21, 0x00


	//----- nvinfo : EIATTR_KPARAM_INFO
	.align		4
.L_17:
        /*0038*/ 	.byte	0x04, 0x17
        /*003a*/ 	.short	(.L_19 - .L_18)
.L_18:
        /*003c*/ 	.word	0x00000000
        /*0040*/ 	.short	0x0004
        /*0042*/ 	.short	0x0020
        /*0044*/ 	.byte	0x00, 0xf4, 0x21, 0x00


	//----- nvinfo : EIATTR_KPARAM_INFO
	.align		4
.L_19:
        /*0048*/ 	.byte	0x04, 0x17
        /*004a*/ 	.short	(.L_21 - .L_20)
.L_20:
        /*004c*/ 	.word	0x00000000
        /*0050*/ 	.short	0x0003
        /*0052*/ 	.short	0x0018
        /*0054*/ 	.byte	0x00, 0xf4, 0x21, 0x00


	//----- nvinfo : EIATTR_KPARAM_INFO
	.align		4
.L_21:
        /*0058*/ 	.byte	0x04, 0x17
        /*005a*/ 	.short	(.L_23 - .L_22)
.L_22:
        /*005c*/ 	.word	0x00000000
        /*0060*/ 	.short	0x0002
        /*0062*/ 	.short	0x0010
        /*0064*/ 	.byte	0x00, 0xf4, 0x21, 0x00


	//----- nvinfo : EIATTR_KPARAM_INFO
	.align		4
.L_23:
        /*0068*/ 	.byte	0x04, 0x17
        /*006a*/ 	.short	(.L_25 - .L_24)
.L_24:
        /*006c*/ 	.word	0x00000000
        /*0070*/ 	.short	0x0001
        /*0072*/ 	.short	0x0008
        /*0074*/ 	.byte	0x00, 0xf4, 0x21, 0x00


	//----- nvinfo : EIATTR_KPARAM_INFO
	.align		4
.L_25:
        /*0078*/ 	.byte	0x04, 0x17
        /*007a*/ 	.short	(.L_27 - .L_26)
.L_26:
        /*007c*/ 	.word	0x00000000
        /*0080*/ 	.short	0x0000
        /*0082*/ 	.short	0x0000
        /*0084*/ 	.byte	0x00, 0xf4, 0x21, 0x00


	//----- nvinfo : EIATTR_SPARSE_MMA_MASK
	.align		4
.L_27:
        /*0088*/ 	.byte	0x03, 0x50
        /*008a*/ 	.short	0x0000


	//----- nvinfo : EIATTR_MAXREG_COUNT
	.align		4
        /*008c*/ 	.byte	0x03, 0x1b
        /*008e*/ 	.short	0x00ff


	//----- nvinfo : EIATTR_EXIT_INSTR_OFFSETS
	.align		4
        /*0090*/ 	.byte	0x04, 0x1c
        /*0092*/ 	.short	(.L_29 - .L_28)


	//   ....[0]....
.L_28:
        /*0094*/ 	.word	0x000004f0


	//   ....[1]....
        /*0098*/ 	.word	0x00000510


	//----- nvinfo : EIATTR_REQNTID
	.align		4
.L_29:
        /*009c*/ 	.byte	0x04, 0x10
        /*009e*/ 	.short	(.L_31 - .L_30)
.L_30:
        /*00a0*/ 	.word	0x00000080
        /*00a4*/ 	.word	0x00000001
        /*00a8*/ 	.word	0x00000001


	//----- nvinfo : EIATTR_CBANK_PARAM_SIZE
	.align		4
.L_31:
        /*00ac*/ 	.byte	0x03, 0x19
        /*00ae*/ 	.short	0x003c


	//----- nvinfo : EIATTR_PARAM_CBANK
	.align		4
        /*00b0*/ 	.byte	0x04, 0x0a
        /*00b2*/ 	.short	(.L_33 - .L_32)
	.align		4
.L_32:
        /*00b4*/ 	.word	index@(.nv.constant0.triton_poi_fused__native_batch_norm_legit_no_training_add_relu_7)
        /*00b8*/ 	.short	0x0210
        /*00ba*/ 	.short	0x003c


	//----- nvinfo : EIATTR_SW_WAR
	.align		4
.L_33:
        /*00bc*/ 	.byte	0x04, 0x36
        /*00be*/ 	.short	(.L_35 - .L_34)
.L_34:
        /*00c0*/ 	.word	0x00000008
.L_35:


//--------------------- .nv.callgraph             --------------------------
	.section	.nv.callgraph,"",@"SHT_CUDA_CALLGRAPH"
	.align	4
	.sectionentsize	8
	.align		4
        /*0000*/ 	.word	0x00000000
	.align		4
        /*0004*/ 	.word	0xffffffff
	.align		4
        /*0008*/ 	.word	0x00000000
	.align		4
        /*000c*/ 	.word	0xfffffffe
	.align		4
        /*0010*/ 	.word	0x00000000
	.align		4
        /*0014*/ 	.word	0xfffffffd
	.align		4
        /*0018*/ 	.word	0x00000000
	.align		4
        /*001c*/ 	.word	0xfffffffc


//--------------------- .nv.constant4             --------------------------
	.section	.nv.constant4,"a",@progbits
	.align	8
	.align		8
.nv.constant4:
        /*0000*/ 	.dword	_$_str
	.align		8
        /*0008*/ 	.dword	_$_str_$_2


//--------------------- .text.triton_poi_fused__native_batch_norm_legit_no_training_add_relu_7 --------------------------
	.section	.text.triton_poi_fused__native_batch_norm_legit_no_training_add_relu_7,"ax",@progbits
	.align	128
        .global         triton_poi_fused__native_batch_norm_legit_no_training_add_relu_7
        .type           triton_poi_fused__native_batch_norm_legit_no_training_add_relu_7,@function
        .size           triton_poi_fused__native_batch_norm_legit_no_training_add_relu_7,(.L_x_1 - triton_poi_fused__native_batch_norm_legit_no_training_add_relu_7)
        .other          triton_poi_fused__native_batch_norm_legit_no_training_add_relu_7,@"STO_CUDA_ENTRY STV_DEFAULT"
triton_poi_fused__native_batch_norm_legit_no_training_add_relu_7:
.text.triton_poi_fused__native_batch_norm_legit_no_training_add_relu_7:
[----:B------:R-:W0:Y:S01]  /*0000*/  LDC R1, c[0x0][0x28] ;  /* 0x00000a00ff017b82 */ /* 0x000e220000000800 */
[----:B------:R-:W1:Y:S07]  /*0010*/  S2R R0, SR_TID.X ;  /* 0x0000000000007919 */ /* 0x000e6e0000002100 */
[----:B------:R-:W2:Y:S01]  /*0020*/  LDC.64 R4, c[0x0][0x220] ;  /* 0x00008800ff047b82 */ /* 0x000ea20000000a00 */
[----:B------:R-:W-:Y:S01]  /*0030*/  IMAD.MOV.U32 R12, RZ, RZ, RZ ;  /* 0x000000ffff0c7224 */ /* 0x000fe200078e00ff */
[----:B------:R-:W-:Y:S01]  /*0040*/  ULDC.64 UR4, c[0x0][0x208] ;  /* 0x0000820000047ab9 */ /* 0x000fe20000000a00 */
[----:B------:R-:W3:Y:S05]  /*0050*/  S2R R13, SR_CTAID.X ;  /* 0x00000000000d7919 */ /* 0x000eea0000002500 */
[----:B------:R-:W4:Y:S08]  /*0060*/  LDC.64 R22, c[0x0][0x218] ;  /* 0x00008600ff167b82 */ /* 0x000f300000000a00 */
[----:B------:R-:W5:Y:S08]  /*0070*/  LDC.64 R20, c[0x0][0x210] ;  /* 0x00008400ff147b82 */ /* 0x000f700000000a00 */
[----:B------:R-:W4:Y:S01]  /*0080*/  LDC.64 R8, c[0x0][0x228] ;  /* 0x00008a00ff087b82 */ /* 0x000f220000000a00 */
[----:B-1----:R-:W-:-:S07]  /*0090*/  SHF.L.U32 R0, R0, 0x1, RZ ;  /* 0x0000000100007819 */ /* 0x002fce00000006ff */
[----:B------:R-:W1:Y:S01]  /*00a0*/  LDC.64 R10, c[0x0][0x230] ;  /* 0x00008c00ff0a7b82 */ /* 0x000e620000000a00 */
[----:B---3--:R-:W-:Y:S02]  /*00b0*/  SHF.R.S32.HI R2, RZ, 0x17, R13 ;  /* 0x00000017ff027819 */ /* 0x008fe4000001140d */
[----:B------:R-:W-:Y:S02]  /*00c0*/  LOP3.LUT R0, R0, 0xfe, RZ, 0xc0, !PT ;  /* 0x000000fe00007812 */ /* 0x000fe400078ec0ff */
[----:B------:R-:W-:-:S03]  /*00d0*/  SGXT R2, R2, 0x1 ;  /* 0x000000010202781a */ /* 0x000fc60000000200 */
[----:B------:R-:W3:Y:S01]  /*00e0*/  LDC.64 R6, c[0x0][0x238] ;  /* 0x00008e00ff067b82 */ /* 0x000ee20000000a00 */
[----:B------:R-:W-:-:S04]  /*00f0*/  LEA R13, R13, R0, 0x8 ;  /* 0x000000000d0d7211 */ /* 0x000fc800078e40ff */
[----:B------:R-:W-:Y:S02]  /*0100*/  LEA.HI R2, R2, R13, RZ, 0x6 ;  /* 0x0000000d02027211 */ /* 0x000fe400078f30ff */
[----:B------:R-:W-:Y:S02]  /*0110*/  ISETP.GE.AND P0, PT, R13, 0x800, PT ;  /* 0x000008000d00780c */ /* 0x000fe40003f06270 */
[----:B------:R-:W-:-:S04]  /*0120*/  SHF.R.S32.HI R2, RZ, 0x6, R2 ;  /* 0x00000006ff027819 */ /* 0x000fc80000011402 */
[----:B------:R-:W-:-:S04]  /*0130*/  LEA.HI R0, R2, R2, RZ, 0x3 ;  /* 0x0000000202007211 */ /* 0x000fc800078f18ff */
[----:B------:R-:W-:Y:S01]  /*0140*/  LOP3.LUT R3, R0, 0xfffffff8, RZ, 0xc0, !PT ;  /* 0xfffffff800037812 */ /* 0x000fe200078ec0ff */
[----:B------:R-:W-:-:S03]  /*0150*/  HFMA2.MMA R0, -RZ, RZ, 0, 0 ;  /* 0x00000000ff007435 */ /* 0x000fc600000001ff */
[----:B------:R-:W-:-:S05]  /*0160*/  IADD3 R17, R2, -R3, RZ ;  /* 0x8000000302117210 */ /* 0x000fca0007ffe0ff */
[----:B--2---:R-:W-:-:S05]  /*0170*/  IMAD.WIDE R4, R17, 0x4, R4 ;  /* 0x0000000411047825 */ /* 0x004fca00078e0204 */
[----:B------:R-:W2:Y:S04]  /*0180*/  @!P0 LDG.E.EL R12, desc[UR4][R4.64] ;  /* 0x00000004040c8981 */ /* 0x000ea8000c2e1900 */
[----:B------:R1:W2:Y:S01]  /*0190*/  @!P0 LDG.E.EL R0, desc[UR4][R4.64] ;  /* 0x0000000404008981 */ /* 0x0002a2000c2e1900 */
[----:B------:R-:W-:Y:S02]  /*01a0*/  CS2R R14, SRZ ;  /* 0x00000000000e7805 */ /* 0x000fe4000001ff00 */
[----:B------:R-:W-:Y:S01]  /*01b0*/  CS2R R2, SRZ ;  /* 0x0000000000027805 */ /* 0x000fe2000001ff00 */
[----:B----4-:R-:W-:-:S04]  /*01c0*/  IMAD.WIDE R22, R17, 0x4, R22 ;  /* 0x0000000411167825 */ /* 0x010fc800078e0216 */
[----:B-----5:R-:W-:Y:S01]  /*01d0*/  IMAD.WIDE R20, R13, 0x4, R20 ;  /* 0x000000040d147825 */ /* 0x020fe200078e0214 */
[----:B------:R-:W4:Y:S01]  /*01e0*/  @!P0 LDG.E.EL R14, desc[UR4][R22.64] ;  /* 0x00000004160e8981 */ /* 0x000f22000c2e1900 */
[----:B------:R-:W-:Y:S02]  /*01f0*/  CS2R R18, SRZ ;  /* 0x0000000000127805 */ /* 0x000fe4000001ff00 */
[C---:B01----:R-:W-:Y:S01]  /*0200*/  IMAD.WIDE R4, R17.reuse, 0x4, R8 ;  /* 0x0000000411047825 */ /* 0x043fe200078e0208 */
[----:B------:R-:W4:Y:S03]  /*0210*/  @!P0 LDG.E.64 R2, desc[UR4][R20.64] ;  /* 0x0000000414028981 */ /* 0x000f26000c1e1b00 */
[----:B------:R-:W-:Y:S01]  /*0220*/  IMAD.WIDE R10, R17, 0x4, R10 ;  /* 0x00000004110a7825 */ /* 0x000fe200078e020a */
[----:B------:R-:W-:Y:S01]  /*0230*/  CS2R R16, SRZ ;  /* 0x0000000000107805 */ /* 0x000fe2000001ff00 */
[----:B------:R-:W5:Y:S01]  /*0240*/  @!P0 LDG.E.EL R15, desc[UR4][R22.64] ;  /* 0x00000004160f8981 */ /* 0x000f62000c2e1900 */
[----:B------:R-:W-:Y:S01]  /*0250*/  CS2R R8, SRZ ;  /* 0x0000000000087805 */ /* 0x000fe2000001ff00 */
[----:B---3--:R-:W-:-:S02]  /*0260*/  IMAD.WIDE R6, R13, 0x4, R6 ;  /* 0x000000040d067825 */ /* 0x008fc400078e0206 */
[----:B------:R-:W3:Y:S04]  /*0270*/  @!P0 LDG.E.EL R18, desc[UR4][R4.64] ;  /* 0x0000000404128981 */ /* 0x000ee8000c2e1900 */
[----:B------:R-:W3:Y:S04]  /*0280*/  @!P0 LDG.E.EL R17, desc[UR4][R10.64] ;  /* 0x000000040a118981 */ /* 0x000ee8000c2e1900 */
[----:B------:R0:W3:Y:S04]  /*0290*/  @!P0 LDG.E.EL R19, desc[UR4][R4.64] ;  /* 0x0000000404138981 */ /* 0x0000e8000c2e1900 */
[----:B------:R-:W3:Y:S04]  /*02a0*/  @!P0 LDG.E.EL R16, desc[UR4][R10.64] ;  /* 0x000000040a108981 */ /* 0x000ee8000c2e1900 */
[----:B------:R1:W3:Y:S01]  /*02b0*/  @!P0 LDG.E.64 R8, desc[UR4][R6.64] ;  /* 0x0000000406088981 */ /* 0x0002e2000c1e1b00 */
[----:B0-----:R-:W0:Y:S01]  /*02c0*/  LDC.64 R4, c[0x0][0x240] ;  /* 0x00009000ff047b82 */ /* 0x001e220000000a00 */
[----:B-1----:R-:W-:-:S02]  /*02d0*/  IMAD.MOV.U32 R7, RZ, RZ, 0x3e800000 ;  /* 0x3e800000ff077424 */ /* 0x002fc400078e00ff */
[----:B0-----:R-:W-:-:S04]  /*02e0*/  IMAD.WIDE R4, R13, 0x4, R4 ;  /* 0x000000040d047825 */ /* 0x001fc800078e0204 */
[----:B--2---:R-:W-:Y:S01]  /*02f0*/  FADD R12, R12, 9.9999997473787516356e-06 ;  /* 0x3727c5ac0c0c7421 */ /* 0x004fe20000000000 */
[----:B------:R-:W-:-:S03]  /*0300*/  FADD R0, R0, 9.9999997473787516356e-06 ;  /* 0x3727c5ac00007421 */ /* 0x000fc60000000000 */
[----:B------:R-:W0:Y:S08]  /*0310*/  MUFU.SQRT R21, R12 ;  /* 0x0000000c00157308 */ /* 0x000e300000002000 */
[----:B------:R-:W1:Y:S01]  /*0320*/  MUFU.SQRT R20, R0 ;  /* 0x0000000000147308 */ /* 0x000e620000002000 */
[C---:B0-----:R-:W-:Y:S02]  /*0330*/  FSETP.GT.AND P2, PT, R21.reuse, 8.50705917302346158658e+37, PT ;  /* 0x7e8000001500780b */ /* 0x041fe40003f44000 */
[----:B------:R-:W-:-:S02]  /*0340*/  FSETP.GEU.AND P4, PT, R21, 1.175494350822287508e-38, PT ;  /* 0x008000001500780b */ /* 0x000fc40003f8e000 */
[C---:B-1----:R-:W-:Y:S02]  /*0350*/  FSETP.GT.AND P1, PT, R20.reuse, 8.50705917302346158658e+37, PT ;  /* 0x7e8000001400780b */ /* 0x042fe40003f24000 */
[----:B------:R-:W-:-:S07]  /*0360*/  FSETP.GEU.AND P3, PT, R20, 1.175494350822287508e-38, PT ;  /* 0x008000001400780b */ /* 0x000fce0003f6e000 */
[----:B------:R-:W-:-:S04]  /*0370*/  @P2 FMUL R21, R21, 0.25 ;  /* 0x3e80000015152820 */ /* 0x000fc80000400000 */
[----:B------:R-:W-:Y:S01]  /*0380*/  @!P4 FMUL R21, R21, 16777216 ;  /* 0x4b8000001515c820 */ /* 0x000fe20000400000 */
[----:B------:R-:W-:-:S04]  /*0390*/  @P1 FMUL R20, R20, 0.25 ;  /* 0x3e80000014141820 */ /* 0x000fc80000400000 */
[----:B------:R-:W-:Y:S01]  /*03a0*/  @!P3 FMUL R20, R20, 16777216 ;  /* 0x4b8000001414b820 */ /* 0x000fe20000400000 */
[----:B------:R-:W0:Y:S01]  /*03b0*/  MUFU.RCP R21, R21 ;  /* 0x0000001500157308 */ /* 0x000e220000001000 */
[----:B------:R-:W-:-:S07]  /*03c0*/  FSEL R0, R7, 1, P2 ;  /* 0x3f80000007007808 */ /* 0x000fce0001000000 */
[----:B------:R-:W1:Y:S01]  /*03d0*/  MUFU.RCP R20, R20 ;  /* 0x0000001400147308 */ /* 0x000e620000001000 */
[----:B------:R-:W-:Y:S01]  /*03e0*/  FSEL R7, R7, 1, P1 ;  /* 0x3f80000007077808 */ /* 0x000fe20000800000 */
[----:B------:R-:W-:Y:S01]  /*03f0*/  @!P4 FMUL R0, R0, 16777216 ;  /* 0x4b8000000000c820 */ /* 0x000fe20000400000 */
[----:B----4-:R-:W-:-:S03]  /*0400*/  FADD R3, -R14, R3 ;  /* 0x000000030e037221 */ /* 0x010fc60000000100 */
[----:B------:R-:W-:Y:S01]  /*0410*/  @!P3 FMUL R7, R7, 16777216 ;  /* 0x4b8000000707b820 */ /* 0x000fe20000400000 */
[----:B0-----:R-:W-:Y:S01]  /*0420*/  FMUL R0, R21, R0 ;  /* 0x0000000015007220 */ /* 0x001fe20000400000 */
[----:B-----5:R-:W-:-:S03]  /*0430*/  FADD R2, -R15, R2 ;  /* 0x000000020f027221 */ /* 0x020fc60000000100 */
[----:B------:R-:W-:Y:S01]  /*0440*/  FMUL R0, R3, R0 ;  /* 0x0000000003007220 */ /* 0x000fe20000400000 */
[----:B-1----:R-:W-:-:S03]  /*0450*/  FMUL R7, R20, R7 ;  /* 0x0000000714077220 */ /* 0x002fc60000400000 */
[----:B---3--:R-:W-:Y:S01]  /*0460*/  FFMA R0, R0, R18, R17 ;  /* 0x0000001200007223 */ /* 0x008fe20000000011 */
[----:B------:R-:W-:-:S04]  /*0470*/  FMUL R7, R2, R7 ;  /* 0x0000000702077220 */ /* 0x000fc80000400000 */
[C---:B------:R-:W-:Y:S01]  /*0480*/  FSETP.GEU.AND P2, PT, R0.reuse, -R9, PT ;  /* 0x800000090000720b */ /* 0x040fe20003f4e000 */
[----:B------:R-:W-:Y:S01]  /*0490*/  FFMA R7, R7, R19, R16 ;  /* 0x0000001307077223 */ /* 0x000fe20000000010 */
[----:B------:R-:W-:-:S03]  /*04a0*/  FADD R9, R0, R9 ;  /* 0x0000000900097221 */ /* 0x000fc60000000000 */
[C---:B------:R-:W-:Y:S01]  /*04b0*/  FADD R0, R7.reuse, R8 ;  /* 0x0000000807007221 */ /* 0x040fe20000000000 */
[----:B------:R-:W-:Y:S02]  /*04c0*/  FSETP.GEU.AND P1, PT, R7, -R8, PT ;  /* 0x800000080700720b */ /* 0x000fe40003f2e000 */
[----:B------:R-:W-:Y:S02]  /*04d0*/  FSEL R9, R9, RZ, P2 ;  /* 0x000000ff09097208 */ /* 0x000fe40001000000 */
[----:B------:R-:W-:Y:S01]  /*04e0*/  FSEL R8, R0, RZ, P1 ;  /* 0x000000ff00087208 */ /* 0x000fe20000800000 */
[----:B------:R-:W-:Y:S08]  /*04f0*/  @P0 EXIT ;  /* 0x000000000000094d */ /* 0x000ff00003800000 */
[----:B------:R-:W-:Y:S01]  /*0500*/  STG.E.64 desc[UR4][R4.64], R8 ;  /* 0x0000000804007986 */ /* 0x000fe2000c101b04 */
[----:B------:R-:W-:Y:S05]  /*0510*/  EXIT ;  /* 0x000000000000794d */ /* 0x000fea0003800000 */
.L_x_0:
[----:B------:R-:W-:-:S00]  /*0520*/  BRA `(.L_x_0) ;  /* 0xfffffffc00fc7947 */ /* 0x000fc0000383ffff */
[----:B------:R-:W-:-:S00]  /*0530*/  NOP ;  /* 0x0000000000007918 */ /* 0x000fc00000000000 */
        /* <DEDUP_REMOVED lines=12> */
.L_x_1:


//--------------------- .nv.global.init           --------------------------
	.section	.nv.global.init,"aw",@progbits
.nv.global.init:
	.type		_$_str,@object
	.size		_$_str,(_$_str_$_2 - _$_str)
_$_str:
        /*0000*/ 	.byte	0x5f, 0x5f, 0x43, 0x55, 0x44, 0x41, 0x5f, 0x46, 0x54, 0x5a, 0x00
	.type		_$_str_$_2,@object
	.size		_$_str_$_2,(.L_1 - _$_str_$_2)
_$_str_$_2:
        /*000b*/ 	.byte	0x5f, 0x5f, 0x43, 0x55, 0x44, 0x41, 0x5f, 0x50, 0x52, 0x45, 0x43, 0x5f, 0x53, 0x51, 0x52, 0x54
        /*001b*/ 	.byte	0x00
.L_1:


//--------------------- .nv.constant0.triton_poi_fused__native_batch_norm_legit_no_training_add_relu_7 --------------------------
	.section	.nv.constant0.triton_poi_fused__native_batch_norm_legit_no_training_add_relu_7,"a",@progbits
	.sectionflags	@""
	.align	4
.nv.constant0.triton_poi_fused__native_batch_norm_legit_no_training_add_relu_7:
	.zero		588
